//
// Generated by NVIDIA NVVM Compiler
//
// Compiler Build ID: CL-36424714
// Cuda compilation tools, release 13.0, V13.0.88
// Based on NVVM 20.0.0
//

.version 9.0
.target sm_100
.address_size 64

	// .globl	_Z12naive_kernelPdS_i

.visible .entry _Z12naive_kernelPdS_i(
	.param .u64 .ptr .align 1 _Z12naive_kernelPdS_i_param_0,
	.param .u64 .ptr .align 1 _Z12naive_kernelPdS_i_param_1,
	.param .u32 _Z12naive_kernelPdS_i_param_2
)
{
	.reg .pred 	%p<12>;
	.reg .b32 	%r<34>;
	.reg .b64 	%rd<20>;
	.reg .b64 	%fd<13>;

	ld.param.u64 	%rd1, [_Z12naive_kernelPdS_i_param_0];
	ld.param.u64 	%rd2, [_Z12naive_kernelPdS_i_param_1];
	ld.param.u32 	%r5, [_Z12naive_kernelPdS_i_param_2];
	mov.u32 	%r6, %ctaid.x;
	mov.u32 	%r7, %ntid.x;
	mov.u32 	%r8, %tid.x;
	mad.lo.s32 	%r9, %r6, %r7, %r8;
	mov.u32 	%r10, %ctaid.y;
	mov.u32 	%r11, %ntid.y;
	mov.u32 	%r12, %tid.y;
	mad.lo.s32 	%r13, %r10, %r11, %r12;
	mov.u32 	%r14, %ctaid.z;
	mov.u32 	%r15, %ntid.z;
	mov.u32 	%r16, %tid.z;
	mad.lo.s32 	%r17, %r14, %r15, %r16;
	setp.lt.s32 	%p1, %r9, 1;
	add.s32 	%r18, %r5, -1;
	setp.ge.s32 	%p2, %r9, %r18;
	or.pred  	%p3, %p1, %p2;
	setp.eq.s32 	%p4, %r13, 0;
	or.pred  	%p5, %p4, %p3;
	setp.ge.s32 	%p6, %r13, %r18;
	or.pred  	%p7, %p5, %p6;
	setp.eq.s32 	%p8, %r17, 0;
	or.pred  	%p9, %p7, %p8;
	setp.ge.s32 	%p10, %r17, %r18;
	or.pred  	%p11, %p9, %p10;
	@%p11 bra 	$L__BB0_2;
	cvta.to.global.u64 	%rd3, %rd1;
	cvta.to.global.u64 	%rd4, %rd2;
	mul.lo.s32 	%r19, %r5, %r9;
	mul.lo.s32 	%r20, %r19, %r5;
	mul.lo.s32 	%r21, %r5, %r13;
	add.s32 	%r22, %r20, %r21;
	add.s32 	%r23, %r22, %r17;
	sub.s32 	%r24, %r19, %r5;
	add.s32 	%r25, %r21, %r17;
	mad.lo.s32 	%r26, %r24, %r5, %r25;
	mul.wide.s32 	%rd5, %r26, 8;
	add.s64 	%rd6, %rd3, %rd5;
	ld.global.f64 	%fd1, [%rd6];
	shl.b32 	%r27, %r5, 1;
	add.s32 	%r28, %r24, %r27;
	mad.lo.s32 	%r29, %r28, %r5, %r25;
	mul.wide.s32 	%rd7, %r29, 8;
	add.s64 	%rd8, %rd3, %rd7;
	ld.global.f64 	%fd2, [%rd8];
	add.f64 	%fd3, %fd1, %fd2;
	sub.s32 	%r30, %r21, %r5;
	add.s32 	%r31, %r30, %r17;
	add.s32 	%r32, %r31, %r20;
	mul.wide.s32 	%rd9, %r32, 8;
	add.s64 	%rd10, %rd3, %rd9;
	ld.global.f64 	%fd4, [%rd10];
	add.f64 	%fd5, %fd3, %fd4;
	add.s32 	%r33, %r23, %r5;
	mul.wide.s32 	%rd11, %r33, 8;
	add.s64 	%rd12, %rd3, %rd11;
	ld.global.f64 	%fd6, [%rd12];
	add.f64 	%fd7, %fd5, %fd6;
	cvt.s64.s32 	%rd13, %r22;
	cvt.u64.u32 	%rd14, %r17;
	add.s64 	%rd15, %rd14, %rd13;
	shl.b64 	%rd16, %rd15, 3;
	add.s64 	%rd17, %rd3, %rd16;
	ld.global.f64 	%fd8, [%rd17+-8];
	add.f64 	%fd9, %fd7, %fd8;
	ld.global.f64 	%fd10, [%rd17+8];
	add.f64 	%fd11, %fd9, %fd10;
	mul.f64 	%fd12, %fd11, 0d3FE999999999999A;
	mul.wide.s32 	%rd18, %r23, 8;
	add.s64 	%rd19, %rd4, %rd18;
	st.global.f64 	[%rd19], %fd12;
$L__BB0_2:
	ret;

}


// ===== COMPILED SASS (sm_100) =====

	.target	sm_100

	.elftype	@"ET_EXEC"


//--------------------- .note.nv.tkinfo           --------------------------
	.section	.note.nv.tkinfo,"",@"SHT_NOTE"
	.sectionflags	@"SHF_NOTE_NV_TKINFO"
	.tkinfo
        /*0018*/ 	.word	0x00000002
        /*0030*/ 	.string	""
        /*0030*/ 	.string	"ptxas"
        /*0030*/ 	.string	"Cuda compilation tools, release 13.0, V13.0.88"
        /*0030*/ 	.string	"Build cuda_13.0.r13.0/compiler.36424714_0"
        /*0030*/ 	.string	"-arch sm_100 -m 64 "



//--------------------- .note.nv.cuinfo           --------------------------
	.section	.note.nv.cuinfo,"",@"SHT_NOTE"
	.sectionflags	@"SHF_NOTE_NV_CUINFO"
        /*0018*/ 	.short	0x0002
        /*001a*/ 	.short	0x0064
        /*001c*/ 	.short	0x0082
	.zero		2


//--------------------- .nv.info                  --------------------------
	.section	.nv.info,"",@"SHT_CUDA_INFO"
	.align	4


	//----- nvinfo : EIATTR_REGCOUNT
	.align		4
        /*0000*/ 	.byte	0x04, 0x2f
        /*0002*/ 	.short	(.L_1 - .L_0)
	.align		4
.L_0:
        /*0004*/ 	.word	index@(_Z12naive_kernelPdS_i)
        /*0008*/ 	.word	0x00000012


	//----- nvinfo : EIATTR_FRAME_SIZE
	.align		4
.L_1:
        /*000c*/ 	.byte	0x04, 0x11
        /*000e*/ 	.short	(.L_3 - .L_2)
	.align		4
.L_2:
        /*0010*/ 	.word	index@(_Z12naive_kernelPdS_i)
        /*0014*/ 	.word	0x00000000


	//----- nvinfo : EIATTR_MIN_STACK_SIZE
	.align		4
.L_3:
        /*0018*/ 	.byte	0x04, 0x12
        /*001a*/ 	.short	(.L_5 - .L_4)
	.align		4
.L_4:
        /*001c*/ 	.word	index@(_Z12naive_kernelPdS_i)
        /*0020*/ 	.word	0x00000000
.L_5:


//--------------------- .nv.compat                --------------------------
	.section	.nv.compat,"",@"SHT_CUDA_COMPAT_INFO"
	.align	4
        /*0000*/ 	.byte	0x02, 0x09, 0x00, 0x00, 0x02, 0x02, 0x01, 0x00, 0x02, 0x05, 0x05, 0x00, 0x03, 0x07, 0x01, 0x01
        /*0010*/ 	.byte	0x02, 0x03, 0x00, 0x00, 0x02, 0x06, 0x01, 0x00, 0x04, 0x0b, 0x08, 0x00, 0x01, 0x00, 0x00, 0x00
        /*0020*/ 	.byte	0x00, 0x00, 0x00, 0x00


//--------------------- .nv.info._Z12naive_kernelPdS_i --------------------------
	.section	.nv.info._Z12naive_kernelPdS_i,"",@"SHT_CUDA_INFO"
	.sectionflags	@""
	.align	4


	//----- nvinfo : EIATTR_CUDA_API_VERSION
	.align		4
        /*0000*/ 	.byte	0x04, 0x37
        /*0002*/ 	.short	(.L_7 - .L_6)
.L_6:
        /*0004*/ 	.word	0x00000082


	//----- nvinfo : EIATTR_KPARAM_INFO
	.align		4
.L_7:
        /*0008*/ 	.byte	0x04, 0x17
        /*000a*/ 	.short	(.L_9 - .L_8)
.L_8:
        /*000c*/ 	.word	0x00000000
        /*0010*/ 	.short	0x0002
        /*0012*/ 	.short	0x0010
        /*0014*/ 	.byte	0x00, 0xf0, 0x11, 0x00


	//----- nvinfo : EIATTR_KPARAM_INFO
	.align		4
.L_9:
        /*0018*/ 	.byte	0x04, 0x17
        /*001a*/ 	.short	(.L_11 - .L_10)
.L_10:
        /*001c*/ 	.word	0x00000000
        /*0020*/ 	.short	0x0001
        /*0022*/ 	.short	0x0008
        /*0024*/ 	.byte	0x00, 0xf5, 0x21, 0x00


	//----- nvinfo : EIATTR_KPARAM_INFO
	.align		4
.L_11:
        /*0028*/ 	.byte	0x04, 0x17
        /*002a*/ 	.short	(.L_13 - .L_12)
.L_12:
        /*002c*/ 	.word	0x00000000
        /*0030*/ 	.short	0x0000
        /*0032*/ 	.short	0x0000
        /*0034*/ 	.byte	0x00, 0xf5, 0x21, 0x00


	//----- nvinfo : EIATTR_SPARSE_MMA_MASK
	.align		4
.L_13:
        /*0038*/ 	.byte	0x03, 0x50
        /*003a*/ 	.short	0x0000


	//----- nvinfo : EIATTR_MAXREG_COUNT
	.align		4
        /*003c*/ 	.byte	0x03, 0x1b
        /*003e*/ 	.short	0x00ff


	//----- nvinfo : EIATTR_MERCURY_ISA_VERSION
	.align		4
        /*0040*/ 	.byte	0x03, 0x5f
        /*0042*/ 	.short	0x0101


	//----- nvinfo : EIATTR_VRC_CTA_INIT_COUNT
	.align		4
        /*0044*/ 	.byte	0x02, 0x4a
	.zero		1
	.zero		1


	//----- nvinfo : EIATTR_EXIT_INSTR_OFFSETS
	.align		4
        /*0048*/ 	.byte	0x04, 0x1c
        /*004a*/ 	.short	(.L_15 - .L_14)


	//   ....[0]....
.L_14:
        /*004c*/ 	.word	0x00000150


	//   ....[1]....
        /*0050*/ 	.word	0x000003f0


	//----- nvinfo : EIATTR_CBANK_PARAM_SIZE
	.align		4
.L_15:
        /*0054*/ 	.byte	0x03, 0x19
        /*0056*/ 	.short	0x0014


	//----- nvinfo : EIATTR_PARAM_CBANK
	.align		4
        /*0058*/ 	.byte	0x04, 0x0a
        /*005a*/ 	.short	(.L_17 - .L_16)
	.align		4
.L_16:
        /*005c*/ 	.word	index@(.nv.constant0._Z12naive_kernelPdS_i)
        /*0060*/ 	.short	0x0380
        /*0062*/ 	.short	0x0014


	//----- nvinfo : EIATTR_SW_WAR
	.align		4
.L_17:
        /*0064*/ 	.byte	0x04, 0x36
        /*0066*/ 	.short	(.L_19 - .L_18)
.L_18:
        /*0068*/ 	.word	0x00000008
.L_19:


//--------------------- .nv.callgraph             --------------------------
	.section	.nv.callgraph,"",@"SHT_CUDA_CALLGRAPH"
	.align	4
	.sectionentsize	8
	.align		4
        /*0000*/ 	.word	0x00000000
	.align		4
        /*0004*/ 	.word	0xffffffff
	.align		4
        /*0008*/ 	.word	0x00000000
	.align		4
        /*000c*/ 	.word	0xfffffffe
	.align		4
        /*0010*/ 	.word	0x00000000
	.align		4
        /*0014*/ 	.word	0xfffffffd
	.align		4
        /*0018*/ 	.word	0x00000000
	.align		4
        /*001c*/ 	.word	0xfffffffc


//--------------------- .text._Z12naive_kernelPdS_i --------------------------
	.section	.text._Z12naive_kernelPdS_i,"ax",@progbits
	.align	128
        .global         _Z12naive_kernelPdS_i
        .type           _Z12naive_kernelPdS_i,@function
        .size           _Z12naive_kernelPdS_i,(.L_x_1 - _Z12naive_kernelPdS_i)
        .other          _Z12naive_kernelPdS_i,@"STO_CUDA_ENTRY STV_DEFAULT"
_Z12naive_kernelPdS_i:
.text._Z12naive_kernelPdS_i:
[----:B------:R-:W-:Y:S01]  /*0000*/  LDC R1, c[0x0][0x37c] ;  /* 0x0000df00ff017b82 */ /* 0x000fe20000000800 */
[----:B------:R-:W0:Y:S07]  /*0010*/  S2R R3, SR_TID.X ;  /* 0x0000000000037919 */ /* 0x000e2e0000002100 */
[----:B------:R-:W0:Y:S01]  /*0020*/  S2UR UR4, SR_CTAID.X ;  /* 0x00000000000479c3 */ /* 0x000e220000002500 */
[----:B------:R-:W1:Y:S01]  /*0030*/  S2R R5, SR_TID.Y ;  /* 0x0000000000057919 */ /* 0x000e620000002200 */
[----:B------:R-:W2:Y:S06]  /*0040*/  S2R R9, SR_TID.Z ;  /* 0x0000000000097919 */ /* 0x000eac0000002300 */
[----:B------:R-:W0:Y:S08]  /*0050*/  LDC R0, c[0x0][0x360] ;  /* 0x0000d800ff007b82 */ /* 0x000e300000000800 */
[----:B------:R-:W3:Y:S08]  /*0060*/  LDC R7, c[0x0][0x390] ;  /* 0x0000e400ff077b82 */ /* 0x000ef00000000800 */
[----:B------:R-:W1:Y:S08]  /*0070*/  S2UR UR5, SR_CTAID.Y ;  /* 0x00000000000579c3 */ /* 0x000e700000002600 */
[----:B------:R-:W1:Y:S01]  /*0080*/  LDC R2, c[0x0][0x364] ;  /* 0x0000d900ff027b82 */ /* 0x000e620000000800 */
[----:B0-----:R-:W-:-:S07]  /*0090*/  IMAD R0, R0, UR4, R3 ;  /* 0x0000000400007c24 */ /* 0x001fce000f8e0203 */
[----:B------:R-:W2:Y:S01]  /*00a0*/  S2UR UR6, SR_CTAID.Z ;  /* 0x00000000000679c3 */ /* 0x000ea20000002700 */
[----:B---3--:R-:W-:-:S04]  /*00b0*/  IADD3 R3, PT, PT, R7, -0x1, RZ ;  /* 0xffffffff07037810 */ /* 0x008fc80007ffe0ff */
[----:B------:R-:W-:-:S03]  /*00c0*/  ISETP.GE.AND P0, PT, R0, R3, PT ;  /* 0x000000030000720c */ /* 0x000fc60003f06270 */
[----:B------:R-:W2:Y:S01]  /*00d0*/  LDC R6, c[0x0][0x368] ;  /* 0x0000da00ff067b82 */ /* 0x000ea20000000800 */
[----:B------:R-:W-:Y:S01]  /*00e0*/  ISETP.LT.OR P0, PT, R0, 0x1, P0 ;  /* 0x000000010000780c */ /* 0x000fe20000701670 */
[----:B-1----:R-:W-:-:S05]  /*00f0*/  IMAD R2, R2, UR5, R5 ;  /* 0x0000000502027c24 */ /* 0x002fca000f8e0205 */
[----:B------:R-:W-:-:S04]  /*0100*/  ISETP.EQ.OR P0, PT, R2, RZ, P0 ;  /* 0x000000ff0200720c */ /* 0x000fc80000702670 */
[----:B------:R-:W-:Y:S01]  /*0110*/  ISETP.GE.OR P0, PT, R2, R3, P0 ;  /* 0x000000030200720c */ /* 0x000fe20000706670 */
[----:B--2---:R-:W-:-:S05]  /*0120*/  IMAD R6, R6, UR6, R9 ;  /* 0x0000000606067c24 */ /* 0x004fca000f8e0209 */
[----:B------:R-:W-:-:S04]  /*0130*/  ISETP.EQ.OR P0, PT, R6, RZ, P0 ;  /* 0x000000ff0600720c */ /* 0x000fc80000702670 */
[----:B------:R-:W-:-:S13]  /*0140*/  ISETP.GE.OR P0, PT, R6, R3, P0 ;  /* 0x000000030600720c */ /* 0x000fda0000706670 */
[----:B------:R-:W-:Y:S05]  /*0150*/  @P0 EXIT ;  /* 0x000000000000094d */ /* 0x000fea0003800000 */
[----:B------:R-:W0:Y:S01]  /*0160*/  LDC.64 R4, c[0x0][0x380] ;  /* 0x0000e000ff047b82 */ /* 0x000e220000000a00 */
[-C--:B------:R-:W-:Y:S01]  /*0170*/  IMAD R0, R0, R7.reuse, RZ ;  /* 0x0000000700007224 */ /* 0x080fe200078e02ff */
[----:B------:R-:W1:Y:S01]  /*0180*/  LDCU.64 UR4, c[0x0][0x358] ;  /* 0x00006b00ff0477ac */ /* 0x000e620008000a00 */
[CC--:B------:R-:W-:Y:S02]  /*0190*/  IMAD R10, R2.reuse, R7.reuse, R6 ;  /* 0x00000007020a7224 */ /* 0x0c0fe400078e0206 */
[-C--:B------:R-:W-:Y:S01]  /*01a0*/  IMAD R11, R2, R7.reuse, -R7 ;  /* 0x00000007020b7224 */ /* 0x080fe200078e0a07 */
[-C--:B------:R-:W-:Y:S01]  /*01b0*/  IADD3 R8, PT, PT, R0, -R7.reuse, RZ ;  /* 0x8000000700087210 */ /* 0x080fe20007ffe0ff */
[----:B------:R-:W2:Y:S03]  /*01c0*/  LDCU.64 UR6, c[0x0][0x380] ;  /* 0x00007000ff0677ac */ /* 0x000ea60008000a00 */
[----:B------:R-:W-:Y:S01]  /*01d0*/  LEA R9, R7, R8, 0x1 ;  /* 0x0000000807097211 */ /* 0x000fe200078e08ff */
[----:B------:R-:W-:Y:S01]  /*01e0*/  IMAD R3, R8, R7, R10 ;  /* 0x0000000708037224 */ /* 0x000fe200078e020a */
[----:B------:R-:W-:-:S03]  /*01f0*/  IADD3 R11, PT, PT, R6, R11, RZ ;  /* 0x0000000b060b7210 */ /* 0x000fc60007ffe0ff */
[-C--:B------:R-:W-:Y:S01]  /*0200*/  IMAD R9, R9, R7.reuse, R10 ;  /* 0x0000000709097224 */ /* 0x080fe200078e020a */
[----:B------:R-:W-:Y:S01]  /*0210*/  IADD3 R10, PT, PT, R2, R0, RZ ;  /* 0x00000000020a7210 */ /* 0x000fe20007ffe0ff */
[----:B------:R-:W-:-:S04]  /*0220*/  IMAD R11, R0, R7, R11 ;  /* 0x00000007000b7224 */ /* 0x000fc800078e020b */
[----:B------:R-:W-:Y:S02]  /*0230*/  IMAD R13, R10, R7, RZ ;  /* 0x000000070a0d7224 */ /* 0x000fe400078e02ff */
[----:B0-----:R-:W-:-:S04]  /*0240*/  IMAD.WIDE R2, R3, 0x8, R4 ;  /* 0x0000000803027825 */ /* 0x001fc800078e0204 */
[--C-:B------:R-:W-:Y:S01]  /*0250*/  IMAD.WIDE R8, R9, 0x8, R4.reuse ;  /* 0x0000000809087825 */ /* 0x100fe200078e0204 */
[----:B------:R-:W-:Y:S01]  /*0260*/  IADD3 R0, PT, PT, R6, R13, RZ ;  /* 0x0000000d06007210 */ /* 0x000fe20007ffe0ff */
[----:B-1----:R-:W3:Y:S02]  /*0270*/  LDG.E.64 R2, desc[UR4][R2.64] ;  /* 0x0000000402027981 */ /* 0x002ee4000c1e1b00 */
[----:B------:R-:W-:Y:S02]  /*0280*/  IMAD.WIDE R10, R11, 0x8, R4 ;  /* 0x000000080b0a7825 */ /* 0x000fe400078e0204 */
[----:B------:R-:W3:Y:S01]  /*0290*/  LDG.E.64 R8, desc[UR4][R8.64] ;  /* 0x0000000408087981 */ /* 0x000ee2000c1e1b00 */
[----:B------:R-:W-:-:S03]  /*02a0*/  IADD3 R7, PT, PT, R0, R7, RZ ;  /* 0x0000000700077210 */ /* 0x000fc60007ffe0ff */
[----:B------:R-:W4:Y:S01]  /*02b0*/  LDG.E.64 R10, desc[UR4][R10.64] ;  /* 0x000000040a0a7981 */ /* 0x000f22000c1e1b00 */
[----:B------:R-:W-:Y:S01]  /*02c0*/  IADD3 R12, P0, PT, R6, R13, RZ ;  /* 0x0000000d060c7210 */ /* 0x000fe20007f1e0ff */
[----:B------:R-:W-:-:S03]  /*02d0*/  IMAD.WIDE R4, R7, 0x8, R4 ;  /* 0x0000000807047825 */ /* 0x000fc600078e0204 */
[----:B------:R-:W-:Y:S02]  /*02e0*/  LEA.HI.X.SX32 R13, R13, RZ, 0x1, P0 ;  /* 0x000000ff0d0d7211 */ /* 0x000fe400000f0eff */
[C---:B--2---:R-:W-:Y:S01]  /*02f0*/  LEA R6, P0, R12.reuse, UR6, 0x3 ;  /* 0x000000060c067c11 */ /* 0x044fe2000f8018ff */
[----:B------:R-:W2:Y:S03]  /*0300*/  LDG.E.64 R4, desc[UR4][R4.64] ;  /* 0x0000000404047981 */ /* 0x000ea6000c1e1b00 */
[----:B------:R-:W-:-:S05]  /*0310*/  LEA.HI.X R7, R12, UR7, R13, 0x3, P0 ;  /* 0x000000070c077c11 */ /* 0x000fca00080f1c0d */
[----:B------:R-:W5:Y:S04]  /*0320*/  LDG.E.64 R12, desc[UR4][R6.64+-0x8] ;  /* 0xfffff804060c7981 */ /* 0x000f68000c1e1b00 */
[----:B------:R-:W5:Y:S01]  /*0330*/  LDG.E.64 R14, desc[UR4][R6.64+0x8] ;  /* 0x00000804060e7981 */ /* 0x000f62000c1e1b00 */
[----:B------:R-:W-:Y:S01]  /*0340*/  UMOV UR6, 0x9999999a ;  /* 0x9999999a00067882 */ /* 0x000fe20000000000 */
[----:B------:R-:W-:Y:S01]  /*0350*/  UMOV UR7, 0x3fe99999 ;  /* 0x3fe9999900077882 */ /* 0x000fe20000000000 */
[----:B---3--:R-:W-:Y:S01]  /*0360*/  DADD R2, R2, R8 ;  /* 0x0000000002027229 */ /* 0x008fe20000000008 */
[----:B------:R-:W0:Y:S07]  /*0370*/  LDC.64 R8, c[0x0][0x388] ;  /* 0x0000e200ff087b82 */ /* 0x000e2e0000000a00 */
[----:B----4-:R-:W-:-:S08]  /*0380*/  DADD R2, R2, R10 ;  /* 0x0000000002027229 */ /* 0x010fd0000000000a */
[----:B--2---:R-:W-:-:S08]  /*0390*/  DADD R2, R2, R4 ;  /* 0x0000000002027229 */ /* 0x004fd00000000004 */
[----:B-----5:R-:W-:Y:S01]  /*03a0*/  DADD R2, R2, R12 ;  /* 0x0000000002027229 */ /* 0x020fe2000000000c */
[----:B0-----:R-:W-:-:S07]  /*03b0*/  IMAD.WIDE R4, R0, 0x8, R8 ;  /* 0x0000000800047825 */ /* 0x001fce00078e0208 */
[----:B------:R-:W-:-:S08]  /*03c0*/  DADD R2, R2, R14 ;  /* 0x0000000002027229 */ /* 0x000fd0000000000e */
[----:B------:R-:W-:-:S07]  /*03d0*/  DMUL R2, R2, UR6 ;  /* 0x0000000602027c28 */ /* 0x000fce0008000000 */
[----:B------:R-:W-:Y:S01]  /*03e0*/  STG.E.64 desc[UR4][R4.64], R2 ;  /* 0x0000000204007986 */ /* 0x000fe2000c101b04 */
[----:B------:R-:W-:Y:S05]  /*03f0*/  EXIT ;  /* 0x000000000000794d */ /* 0x000fea0003800000 */
.L_x_0:
[----:B------:R-:W-:-:S00]  /*0400*/  BRA `(.L_x_0) ;  /* 0xfffffffc00fc7947 */ /* 0x000fc0000383ffff */
[----:B------:R-:W-:-:S00]  /*0410*/  NOP ;  /* 0x0000000000007918 */ /* 0x000fc00000000000 */
        /* <DEDUP_REMOVED lines=14> */
.L_x_1:


//--------------------- .nv.shared.reserved.0     --------------------------
	.section	.nv.shared.reserved.0,"aw",@nobits
	.weak		__nv_reservedSMEM_offset_0_alias
	.size		__nv_reservedSMEM_offset_0_alias, 0, 64
	.other		__nv_reservedSMEM_offset_0_alias,@"STO_CUDA_RESERVED_SHARED STV_DEFAULT"
__nv_reservedSMEM_offset_0_alias:
	.zero		0
	.zero		64


//--------------------- .nv.constant0._Z12naive_kernelPdS_i --------------------------
	.section	.nv.constant0._Z12naive_kernelPdS_i,"a",@progbits
	.sectionflags	@""
	.align	4
.nv.constant0._Z12naive_kernelPdS_i:
	.zero		916


//--------------------- SYMBOLS --------------------------

	.type		.nv.reservedSmem.offset0,@object
	.size		.nv.reservedSmem.offset0,0x4
